//
// Generated by NVIDIA NVVM Compiler
//
// Compiler Build ID: CL-36424714
// Cuda compilation tools, release 13.0, V13.0.88
// Based on NVVM 20.0.0
//

.version 9.0
.target sm_100
.address_size 64

	// .globl	_Z11dummyKernelv
.extern .shared .align 16 .b8 shared[];

.visible .entry _Z11dummyKernelv()
{
	.reg .pred 	%p<2>;
	.reg .b32 	%r<3>;

	mov.u32 	%r1, %tid.x;
	setp.ne.s32 	%p1, %r1, 0;
	@%p1 bra 	$L__BB0_2;
	mov.b32 	%r2, 0;
	st.shared.u32 	[shared], %r2;
$L__BB0_2:
	ret;

}


// ===== COMPILED SASS (sm_100) =====

	.target	sm_100

	.elftype	@"ET_EXEC"


//--------------------- .note.nv.tkinfo           --------------------------
	.section	.note.nv.tkinfo,"",@"SHT_NOTE"
	.sectionflags	@"SHF_NOTE_NV_TKINFO"
	.tkinfo
        /*0018*/ 	.word	0x00000002
        /*0030*/ 	.string	""
        /*0030*/ 	.string	"ptxas"
        /*0030*/ 	.string	"Cuda compilation tools, release 13.0, V13.0.88"
        /*0030*/ 	.string	"Build cuda_13.0.r13.0/compiler.36424714_0"
        /*0030*/ 	.string	"-arch sm_100 -m 64 "



//--------------------- .note.nv.cuinfo           --------------------------
	.section	.note.nv.cuinfo,"",@"SHT_NOTE"
	.sectionflags	@"SHF_NOTE_NV_CUINFO"
        /*0018*/ 	.short	0x0002
        /*001a*/ 	.short	0x0064
        /*001c*/ 	.short	0x0082
	.zero		2


//--------------------- .nv.info                  --------------------------
	.section	.nv.info,"",@"SHT_CUDA_INFO"
	.align	4


	//----- nvinfo : EIATTR_REGCOUNT
	.align		4
        /*0000*/ 	.byte	0x04, 0x2f
        /*0002*/ 	.short	(.L_1 - .L_0)
	.align		4
.L_0:
        /*0004*/ 	.word	index@(_Z11dummyKernelv)
        /*0008*/ 	.word	0x00000004


	//----- nvinfo : EIATTR_FRAME_SIZE
	.align		4
.L_1:
        /*000c*/ 	.byte	0x04, 0x11
        /*000e*/ 	.short	(.L_3 - .L_2)
	.align		4
.L_2:
        /*0010*/ 	.word	index@(_Z11dummyKernelv)
        /*0014*/ 	.word	0x00000000


	//----- nvinfo : EIATTR_MIN_STACK_SIZE
	.align		4
.L_3:
        /*0018*/ 	.byte	0x04, 0x12
        /*001a*/ 	.short	(.L_5 - .L_4)
	.align		4
.L_4:
        /*001c*/ 	.word	index@(_Z11dummyKernelv)
        /*0020*/ 	.word	0x00000000
.L_5:


//--------------------- .nv.compat                --------------------------
	.section	.nv.compat,"",@"SHT_CUDA_COMPAT_INFO"
	.align	4
        /*0000*/ 	.byte	0x02, 0x09, 0x00, 0x00, 0x02, 0x02, 0x01, 0x00, 0x02, 0x05, 0x05, 0x00, 0x03, 0x07, 0x01, 0x01
        /*0010*/ 	.byte	0x02, 0x03, 0x00, 0x00, 0x02, 0x06, 0x01, 0x00, 0x04, 0x0b, 0x08, 0x00, 0x09, 0x00, 0x00, 0x00
        /*0020*/ 	.byte	0x00, 0x00, 0x00, 0x00


//--------------------- .nv.info._Z11dummyKernelv --------------------------
	.section	.nv.info._Z11dummyKernelv,"",@"SHT_CUDA_INFO"
	.sectionflags	@""
	.align	4


	//----- nvinfo : EIATTR_CUDA_API_VERSION
	.align		4
        /*0000*/ 	.byte	0x04, 0x37
        /*0002*/ 	.short	(.L_7 - .L_6)
.L_6:
        /*0004*/ 	.word	0x00000082


	//----- nvinfo : EIATTR_SPARSE_MMA_MASK
	.align		4
.L_7:
        /*0008*/ 	.byte	0x03, 0x50
        /*000a*/ 	.short	0x0000


	//----- nvinfo : EIATTR_MAXREG_COUNT
	.align		4
        /*000c*/ 	.byte	0x03, 0x1b
        /*000e*/ 	.short	0x00ff


	//----- nvinfo : EIATTR_MERCURY_ISA_VERSION
	.align		4
        /*0010*/ 	.byte	0x03, 0x5f
        /*0012*/ 	.short	0x0101


	//----- nvinfo : EIATTR_VRC_CTA_INIT_COUNT
	.align		4
        /*0014*/ 	.byte	0x02, 0x4a
	.zero		1
	.zero		1


	//----- nvinfo : EIATTR_EXIT_INSTR_OFFSETS
	.align		4
        /*0018*/ 	.byte	0x04, 0x1c
        /*001a*/ 	.short	(.L_9 - .L_8)


	//   ....[0]....
.L_8:
        /*001c*/ 	.word	0x00000030


	//   ....[1]....
        /*0020*/ 	.word	0x00000080


	//----- nvinfo : EIATTR_SW_WAR
	.align		4
.L_9:
        /*0024*/ 	.byte	0x04, 0x36
        /*0026*/ 	.short	(.L_11 - .L_10)
.L_10:
        /*0028*/ 	.word	0x00000008
.L_11:


//--------------------- .nv.callgraph             --------------------------
	.section	.nv.callgraph,"",@"SHT_CUDA_CALLGRAPH"
	.align	4
	.sectionentsize	8
	.align		4
        /*0000*/ 	.word	0x00000000
	.align		4
        /*0004*/ 	.word	0xffffffff
	.align		4
        /*0008*/ 	.word	0x00000000
	.align		4
        /*000c*/ 	.word	0xfffffffe
	.align		4
        /*0010*/ 	.word	0x00000000
	.align		4
        /*0014*/ 	.word	0xfffffffd
	.align		4
        /*0018*/ 	.word	0x00000000
	.align		4
        /*001c*/ 	.word	0xfffffffc


//--------------------- .text._Z11dummyKernelv    --------------------------
	.section	.text._Z11dummyKernelv,"ax",@progbits
	.align	128
        .global         _Z11dummyKernelv
        .type           _Z11dummyKernelv,@function
        .size           _Z11dummyKernelv,(.L_x_1 - _Z11dummyKernelv)
        .other          _Z11dummyKernelv,@"STO_CUDA_ENTRY STV_DEFAULT"
_Z11dummyKernelv:
.text._Z11dummyKernelv:
[----:B------:R-:W-:Y:S01]  /*0000*/  LDC R1, c[0x0][0x37c] ;  /* 0x0000df00ff017b82 */ /* 0x000fe20000000800 */
[----:B------:R-:W0:Y:S02]  /*0010*/  S2R R0, SR_TID.X ;  /* 0x0000000000007919 */ /* 0x000e240000002100 */
[----:B0-----:R-:W-:-:S13]  /*0020*/  ISETP.NE.AND P0, PT, R0, RZ, PT ;  /* 0x000000ff0000720c */ /* 0x001fda0003f05270 */
[----:B------:R-:W-:Y:S05]  /*0030*/  @P0 EXIT ;  /* 0x000000000000094d */ /* 0x000fea0003800000 */
[----:B------:R-:W0:Y:S01]  /*0040*/  S2UR UR5, SR_CgaCtaId ;  /* 0x00000000000579c3 */ /* 0x000e220000008800 */
[----:B------:R-:W-:Y:S02]  /*0050*/  UMOV UR4, 0x400 ;  /* 0x0000040000047882 */ /* 0x000fe40000000000 */
[----:B0-----:R-:W-:-:S09]  /*0060*/  ULEA UR4, UR5, UR4, 0x18 ;  /* 0x0000000405047291 */ /* 0x001fd2000f8ec0ff */
[----:B------:R-:W-:Y:S01]  /*0070*/  STS [UR4], RZ ;  /* 0x000000ffff007988 */ /* 0x000fe20008000804 */
[----:B------:R-:W-:Y:S05]  /*0080*/  EXIT ;  /* 0x000000000000794d */ /* 0x000fea0003800000 */
.L_x_0:
[----:B------:R-:W-:-:S00]  /*0090*/  BRA `(.L_x_0) ;  /* 0xfffffffc00fc7947 */ /* 0x000fc0000383ffff */
[----:B------:R-:W-:-:S00]  /*00a0*/  NOP ;  /* 0x0000000000007918 */ /* 0x000fc00000000000 */
        /* <DEDUP_REMOVED lines=13> */
.L_x_1:


//--------------------- .nv.shared._Z11dummyKernelv --------------------------
	.section	.nv.shared._Z11dummyKernelv,"aw",@nobits
	.sectionflags	@""
	.align	16
	.zero		1024


//--------------------- .nv.shared.reserved.0     --------------------------
	.section	.nv.shared.reserved.0,"aw",@nobits
	.weak		__nv_reservedSMEM_offset_0_alias
	.size		__nv_reservedSMEM_offset_0_alias, 0, 64
	.other		__nv_reservedSMEM_offset_0_alias,@"STO_CUDA_RESERVED_SHARED STV_DEFAULT"
__nv_reservedSMEM_offset_0_alias:
	.zero		0
	.zero		64


//--------------------- .nv.constant0._Z11dummyKernelv --------------------------
	.section	.nv.constant0._Z11dummyKernelv,"a",@progbits
	.sectionflags	@""
	.align	4
.nv.constant0._Z11dummyKernelv:
	.zero		896


//--------------------- SYMBOLS --------------------------

	.type		.nv.reservedSmem.offset0,@object
	.size		.nv.reservedSmem.offset0,0x4
	.type		.nv.reservedSmem.cap,@object
	.size		.nv.reservedSmem.cap,0x4
